//
// Generated by NVIDIA NVVM Compiler
//
// Compiler Build ID: CL-36424714
// Cuda compilation tools, release 13.0, V13.0.88
// Based on NVVM 20.0.0
//

.version 9.0
.target sm_100
.address_size 64

	// .globl	_Z4gemmPiS_S_

.visible .entry _Z4gemmPiS_S_(
	.param .u64 .ptr .align 1 _Z4gemmPiS_S__param_0,
	.param .u64 .ptr .align 1 _Z4gemmPiS_S__param_1,
	.param .u64 .ptr .align 1 _Z4gemmPiS_S__param_2
)
{
	.reg .pred 	%p<2>;
	.reg .b32 	%r<81>;
	.reg .b64 	%rd<11>;

	ld.param.u64 	%rd4, [_Z4gemmPiS_S__param_0];
	ld.param.u64 	%rd5, [_Z4gemmPiS_S__param_1];
	ld.param.u64 	%rd6, [_Z4gemmPiS_S__param_2];
	cvta.to.global.u64 	%rd7, %rd5;
	cvta.to.global.u64 	%rd8, %rd4;
	cvta.to.global.u64 	%rd9, %rd6;
	mov.u32 	%r6, %ctaid.x;
	mov.u32 	%r7, %ntid.x;
	mov.u32 	%r8, %tid.x;
	mad.lo.s32 	%r9, %r6, %r7, %r8;
	mov.u32 	%r10, %ctaid.y;
	mov.u32 	%r11, %ntid.y;
	mov.u32 	%r12, %tid.y;
	mad.lo.s32 	%r13, %r10, %r11, %r12;
	shl.b32 	%r14, %r9, 10;
	add.s32 	%r15, %r14, %r13;
	mul.wide.s32 	%rd10, %r15, 4;
	add.s64 	%rd1, %rd9, %rd10;
	mov.b32 	%r79, 0;
	st.global.u32 	[%rd1], %r79;
	add.s64 	%rd2, %rd8, %rd10;
	add.s64 	%rd3, %rd7, %rd10;
	mov.u32 	%r80, %r79;
$L__BB0_1:
	ld.global.u32 	%r16, [%rd2];
	ld.global.u32 	%r17, [%rd3];
	add.s32 	%r18, %r17, %r16;
	add.s32 	%r19, %r18, %r79;
	st.global.u32 	[%rd1], %r19;
	ld.global.u32 	%r20, [%rd2];
	ld.global.u32 	%r21, [%rd3];
	add.s32 	%r22, %r21, %r20;
	add.s32 	%r23, %r22, %r19;
	st.global.u32 	[%rd1], %r23;
	ld.global.u32 	%r24, [%rd2];
	ld.global.u32 	%r25, [%rd3];
	add.s32 	%r26, %r25, %r24;
	add.s32 	%r27, %r26, %r23;
	st.global.u32 	[%rd1], %r27;
	ld.global.u32 	%r28, [%rd2];
	ld.global.u32 	%r29, [%rd3];
	add.s32 	%r30, %r29, %r28;
	add.s32 	%r31, %r30, %r27;
	st.global.u32 	[%rd1], %r31;
	ld.global.u32 	%r32, [%rd2];
	ld.global.u32 	%r33, [%rd3];
	add.s32 	%r34, %r33, %r32;
	add.s32 	%r35, %r34, %r31;
	st.global.u32 	[%rd1], %r35;
	ld.global.u32 	%r36, [%rd2];
	ld.global.u32 	%r37, [%rd3];
	add.s32 	%r38, %r37, %r36;
	add.s32 	%r39, %r38, %r35;
	st.global.u32 	[%rd1], %r39;
	ld.global.u32 	%r40, [%rd2];
	ld.global.u32 	%r41, [%rd3];
	add.s32 	%r42, %r41, %r40;
	add.s32 	%r43, %r42, %r39;
	st.global.u32 	[%rd1], %r43;
	ld.global.u32 	%r44, [%rd2];
	ld.global.u32 	%r45, [%rd3];
	add.s32 	%r46, %r45, %r44;
	add.s32 	%r47, %r46, %r43;
	st.global.u32 	[%rd1], %r47;
	ld.global.u32 	%r48, [%rd2];
	ld.global.u32 	%r49, [%rd3];
	add.s32 	%r50, %r49, %r48;
	add.s32 	%r51, %r50, %r47;
	st.global.u32 	[%rd1], %r51;
	ld.global.u32 	%r52, [%rd2];
	ld.global.u32 	%r53, [%rd3];
	add.s32 	%r54, %r53, %r52;
	add.s32 	%r55, %r54, %r51;
	st.global.u32 	[%rd1], %r55;
	ld.global.u32 	%r56, [%rd2];
	ld.global.u32 	%r57, [%rd3];
	add.s32 	%r58, %r57, %r56;
	add.s32 	%r59, %r58, %r55;
	st.global.u32 	[%rd1], %r59;
	ld.global.u32 	%r60, [%rd2];
	ld.global.u32 	%r61, [%rd3];
	add.s32 	%r62, %r61, %r60;
	add.s32 	%r63, %r62, %r59;
	st.global.u32 	[%rd1], %r63;
	ld.global.u32 	%r64, [%rd2];
	ld.global.u32 	%r65, [%rd3];
	add.s32 	%r66, %r65, %r64;
	add.s32 	%r67, %r66, %r63;
	st.global.u32 	[%rd1], %r67;
	ld.global.u32 	%r68, [%rd2];
	ld.global.u32 	%r69, [%rd3];
	add.s32 	%r70, %r69, %r68;
	add.s32 	%r71, %r70, %r67;
	st.global.u32 	[%rd1], %r71;
	ld.global.u32 	%r72, [%rd2];
	ld.global.u32 	%r73, [%rd3];
	add.s32 	%r74, %r73, %r72;
	add.s32 	%r75, %r74, %r71;
	st.global.u32 	[%rd1], %r75;
	ld.global.u32 	%r76, [%rd2];
	ld.global.u32 	%r77, [%rd3];
	add.s32 	%r78, %r77, %r76;
	add.s32 	%r79, %r78, %r75;
	st.global.u32 	[%rd1], %r79;
	add.s32 	%r80, %r80, 16;
	setp.ne.s32 	%p1, %r80, 1024;
	@%p1 bra 	$L__BB0_1;
	ret;

}


// ===== COMPILED SASS (sm_100) =====

	.target	sm_100

	.elftype	@"ET_EXEC"


//--------------------- .note.nv.tkinfo           --------------------------
	.section	.note.nv.tkinfo,"",@"SHT_NOTE"
	.sectionflags	@"SHF_NOTE_NV_TKINFO"
	.tkinfo
        /*0018*/ 	.word	0x00000002
        /*0030*/ 	.string	""
        /*0030*/ 	.string	"ptxas"
        /*0030*/ 	.string	"Cuda compilation tools, release 13.0, V13.0.88"
        /*0030*/ 	.string	"Build cuda_13.0.r13.0/compiler.36424714_0"
        /*0030*/ 	.string	"-arch sm_100 -m 64 "



//--------------------- .note.nv.cuinfo           --------------------------
	.section	.note.nv.cuinfo,"",@"SHT_NOTE"
	.sectionflags	@"SHF_NOTE_NV_CUINFO"
        /*0018*/ 	.short	0x0002
        /*001a*/ 	.short	0x0064
        /*001c*/ 	.short	0x0082
	.zero		2


//--------------------- .nv.info                  --------------------------
	.section	.nv.info,"",@"SHT_CUDA_INFO"
	.align	4


	//----- nvinfo : EIATTR_REGCOUNT
	.align		4
        /*0000*/ 	.byte	0x04, 0x2f
        /*0002*/ 	.short	(.L_1 - .L_0)
	.align		4
.L_0:
        /*0004*/ 	.word	index@(_Z4gemmPiS_S_)
        /*0008*/ 	.word	0x00000010


	//----- nvinfo : EIATTR_FRAME_SIZE
	.align		4
.L_1:
        /*000c*/ 	.byte	0x04, 0x11
        /*000e*/ 	.short	(.L_3 - .L_2)
	.align		4
.L_2:
        /*0010*/ 	.word	index@(_Z4gemmPiS_S_)
        /*0014*/ 	.word	0x00000000


	//----- nvinfo : EIATTR_MIN_STACK_SIZE
	.align		4
.L_3:
        /*0018*/ 	.byte	0x04, 0x12
        /*001a*/ 	.short	(.L_5 - .L_4)
	.align		4
.L_4:
        /*001c*/ 	.word	index@(_Z4gemmPiS_S_)
        /*0020*/ 	.word	0x00000000
.L_5:


//--------------------- .nv.compat                --------------------------
	.section	.nv.compat,"",@"SHT_CUDA_COMPAT_INFO"
	.align	4
        /*0000*/ 	.byte	0x02, 0x09, 0x00, 0x00, 0x02, 0x02, 0x01, 0x00, 0x02, 0x05, 0x05, 0x00, 0x03, 0x07, 0x01, 0x01
        /*0010*/ 	.byte	0x02, 0x03, 0x00, 0x00, 0x02, 0x06, 0x01, 0x00, 0x04, 0x0b, 0x08, 0x00, 0x09, 0x00, 0x00, 0x00
        /*0020*/ 	.byte	0x00, 0x00, 0x00, 0x00


//--------------------- .nv.info._Z4gemmPiS_S_    --------------------------
	.section	.nv.info._Z4gemmPiS_S_,"",@"SHT_CUDA_INFO"
	.sectionflags	@""
	.align	4


	//----- nvinfo : EIATTR_CUDA_API_VERSION
	.align		4
        /*0000*/ 	.byte	0x04, 0x37
        /*0002*/ 	.short	(.L_7 - .L_6)
.L_6:
        /*0004*/ 	.word	0x00000082


	//----- nvinfo : EIATTR_KPARAM_INFO
	.align		4
.L_7:
        /*0008*/ 	.byte	0x04, 0x17
        /*000a*/ 	.short	(.L_9 - .L_8)
.L_8:
        /*000c*/ 	.word	0x00000000
        /*0010*/ 	.short	0x0002
        /*0012*/ 	.short	0x0010
        /*0014*/ 	.byte	0x00, 0xf5, 0x21, 0x00


	//----- nvinfo : EIATTR_KPARAM_INFO
	.align		4
.L_9:
        /*0018*/ 	.byte	0x04, 0x17
        /*001a*/ 	.short	(.L_11 - .L_10)
.L_10:
        /*001c*/ 	.word	0x00000000
        /*0020*/ 	.short	0x0001
        /*0022*/ 	.short	0x0008
        /*0024*/ 	.byte	0x00, 0xf5, 0x21, 0x00


	//----- nvinfo : EIATTR_KPARAM_INFO
	.align		4
.L_11:
        /*0028*/ 	.byte	0x04, 0x17
        /*002a*/ 	.short	(.L_13 - .L_12)
.L_12:
        /*002c*/ 	.word	0x00000000
        /*0030*/ 	.short	0x0000
        /*0032*/ 	.short	0x0000
        /*0034*/ 	.byte	0x00, 0xf5, 0x21, 0x00


	//----- nvinfo : EIATTR_SPARSE_MMA_MASK
	.align		4
.L_13:
        /*0038*/ 	.byte	0x03, 0x50
        /*003a*/ 	.short	0x0000


	//----- nvinfo : EIATTR_MAXREG_COUNT
	.align		4
        /*003c*/ 	.byte	0x03, 0x1b
        /*003e*/ 	.short	0x00ff


	//----- nvinfo : EIATTR_MERCURY_ISA_VERSION
	.align		4
        /*0040*/ 	.byte	0x03, 0x5f
        /*0042*/ 	.short	0x0101


	//----- nvinfo : EIATTR_VRC_CTA_INIT_COUNT
	.align		4
        /*0044*/ 	.byte	0x02, 0x4a
	.zero		1
	.zero		1


	//----- nvinfo : EIATTR_EXIT_INSTR_OFFSETS
	.align		4
        /*0048*/ 	.byte	0x04, 0x1c
        /*004a*/ 	.short	(.L_15 - .L_14)


	//   ....[0]....
.L_14:
        /*004c*/ 	.word	0x00000570


	//----- nvinfo : EIATTR_CBANK_PARAM_SIZE
	.align		4
.L_15:
        /*0050*/ 	.byte	0x03, 0x19
        /*0052*/ 	.short	0x0018


	//----- nvinfo : EIATTR_PARAM_CBANK
	.align		4
        /*0054*/ 	.byte	0x04, 0x0a
        /*0056*/ 	.short	(.L_17 - .L_16)
	.align		4
.L_16:
        /*0058*/ 	.word	index@(.nv.constant0._Z4gemmPiS_S_)
        /*005c*/ 	.short	0x0380
        /*005e*/ 	.short	0x0018


	//----- nvinfo : EIATTR_SW_WAR
	.align		4
.L_17:
        /*0060*/ 	.byte	0x04, 0x36
        /*0062*/ 	.short	(.L_19 - .L_18)
.L_18:
        /*0064*/ 	.word	0x00000008
.L_19:


//--------------------- .nv.callgraph             --------------------------
	.section	.nv.callgraph,"",@"SHT_CUDA_CALLGRAPH"
	.align	4
	.sectionentsize	8
	.align		4
        /*0000*/ 	.word	0x00000000
	.align		4
        /*0004*/ 	.word	0xffffffff
	.align		4
        /*0008*/ 	.word	0x00000000
	.align		4
        /*000c*/ 	.word	0xfffffffe
	.align		4
        /*0010*/ 	.word	0x00000000
	.align		4
        /*0014*/ 	.word	0xfffffffd
	.align		4
        /*0018*/ 	.word	0x00000000
	.align		4
        /*001c*/ 	.word	0xfffffffc


//--------------------- .text._Z4gemmPiS_S_       --------------------------
	.section	.text._Z4gemmPiS_S_,"ax",@progbits
	.align	128
        .global         _Z4gemmPiS_S_
        .type           _Z4gemmPiS_S_,@function
        .size           _Z4gemmPiS_S_,(.L_x_2 - _Z4gemmPiS_S_)
        .other          _Z4gemmPiS_S_,@"STO_CUDA_ENTRY STV_DEFAULT"
_Z4gemmPiS_S_:
.text._Z4gemmPiS_S_:
[----:B------:R-:W-:Y:S01]  /*0000*/  LDC R1, c[0x0][0x37c] ;  /* 0x0000df00ff017b82 */ /* 0x000fe20000000800 */
[----:B------:R-:W0:Y:S07]  /*0010*/  S2R R5, SR_TID.X ;  /* 0x0000000000057919 */ /* 0x000e2e0000002100 */
[----:B------:R-:W0:Y:S01]  /*0020*/  S2UR UR4, SR_CTAID.X ;  /* 0x00000000000479c3 */ /* 0x000e220000002500 */
[----:B------:R-:W1:Y:S01]  /*0030*/  LDCU.64 UR6, c[0x0][0x358] ;  /* 0x00006b00ff0677ac */ /* 0x000e620008000a00 */
[----:B------:R-:W2:Y:S06]  /*0040*/  S2R R7, SR_TID.Y ;  /* 0x0000000000077919 */ /* 0x000eac0000002200 */
[----:B------:R-:W0:Y:S08]  /*0050*/  LDC R0, c[0x0][0x360] ;  /* 0x0000d800ff007b82 */ /* 0x000e300000000800 */
[----:B------:R-:W2:Y:S08]  /*0060*/  S2UR UR5, SR_CTAID.Y ;  /* 0x00000000000579c3 */ /* 0x000eb00000002600 */
[----:B------:R-:W2:Y:S08]  /*0070*/  LDC R4, c[0x0][0x364] ;  /* 0x0000d900ff047b82 */ /* 0x000eb00000000800 */
[----:B------:R-:W3:Y:S01]  /*0080*/  LDC.64 R2, c[0x0][0x390] ;  /* 0x0000e400ff027b82 */ /* 0x000ee20000000a00 */
[----:B0-----:R-:W-:Y:S01]  /*0090*/  IMAD R0, R0, UR4, R5 ;  /* 0x0000000400007c24 */ /* 0x001fe2000f8e0205 */
[----:B------:R-:W-:Y:S01]  /*00a0*/  UMOV UR4, URZ ;  /* 0x000000ff00047c82 */ /* 0x000fe20008000000 */
[----:B--2---:R-:W-:-:S05]  /*00b0*/  IMAD R5, R4, UR5, R7 ;  /* 0x0000000504057c24 */ /* 0x004fca000f8e0207 */
[----:B------:R-:W0:Y:S01]  /*00c0*/  LDC.64 R6, c[0x0][0x388] ;  /* 0x0000e200ff067b82 */ /* 0x000e220000000a00 */
[----:B------:R-:W-:-:S04]  /*00d0*/  IMAD R9, R0, 0x400, R5 ;  /* 0x0000040000097824 */ /* 0x000fc800078e0205 */
[----:B---3--:R-:W-:-:S03]  /*00e0*/  IMAD.WIDE R2, R9, 0x4, R2 ;  /* 0x0000000409027825 */ /* 0x008fc600078e0202 */
[----:B------:R-:W2:Y:S02]  /*00f0*/  LDC.64 R4, c[0x0][0x380] ;  /* 0x0000e000ff047b82 */ /* 0x000ea40000000a00 */
[----:B-1----:R1:W-:Y:S01]  /*0100*/  STG.E desc[UR6][R2.64], RZ ;  /* 0x000000ff02007986 */ /* 0x0023e2000c101906 */
[----:B0-----:R-:W-:-:S04]  /*0110*/  IMAD.WIDE R6, R9, 0x4, R6 ;  /* 0x0000000409067825 */ /* 0x001fc800078e0206 */
[----:B--2---:R-:W-:-:S04]  /*0120*/  IMAD.WIDE R4, R9, 0x4, R4 ;  /* 0x0000000409047825 */ /* 0x004fc800078e0204 */
[----:B-1----:R-:W-:-:S07]  /*0130*/  IMAD.MOV.U32 R9, RZ, RZ, RZ ;  /* 0x000000ffff097224 */ /* 0x002fce00078e00ff */
.L_x_0:
[----:B------:R-:W2:Y:S04]  /*0140*/  LDG.E R0, desc[UR6][R4.64] ;  /* 0x0000000604007981 */ /* 0x000ea8000c1e1900 */
[----:B------:R-:W2:Y:S02]  /*0150*/  LDG.E R8, desc[UR6][R6.64] ;  /* 0x0000000606087981 */ /* 0x000ea4000c1e1900 */
[----:B-12---:R-:W-:-:S05]  /*0160*/  IADD3 R9, PT, PT, R9, R8, R0 ;  /* 0x0000000809097210 */ /* 0x006fca0007ffe000 */
[----:B------:R0:W-:Y:S04]  /*0170*/  STG.E desc[UR6][R2.64], R9 ;  /* 0x0000000902007986 */ /* 0x0001e8000c101906 */
[----:B------:R-:W2:Y:S04]  /*0180*/  LDG.E R0, desc[UR6][R4.64] ;  /* 0x0000000604007981 */ /* 0x000ea8000c1e1900 */
[----:B------:R-:W2:Y:S02]  /*0190*/  LDG.E R8, desc[UR6][R6.64] ;  /* 0x0000000606087981 */ /* 0x000ea4000c1e1900 */
[----:B--2---:R-:W-:-:S05]  /*01a0*/  IADD3 R11, PT, PT, R9, R8, R0 ;  /* 0x00000008090b7210 */ /* 0x004fca0007ffe000 */
[----:B------:R1:W-:Y:S04]  /*01b0*/  STG.E desc[UR6][R2.64], R11 ;  /* 0x0000000b02007986 */ /* 0x0003e8000c101906 */
[----:B------:R-:W2:Y:S04]  /*01c0*/  LDG.E R0, desc[UR6][R4.64] ;  /* 0x0000000604007981 */ /* 0x000ea8000c1e1900 */
[----:B------:R-:W2:Y:S02]  /*01d0*/  LDG.E R8, desc[UR6][R6.64] ;  /* 0x0000000606087981 */ /* 0x000ea4000c1e1900 */
[----:B--2---:R-:W-:-:S05]  /*01e0*/  IADD3 R13, PT, PT, R11, R8, R0 ;  /* 0x000000080b0d7210 */ /* 0x004fca0007ffe000 */
[----:B------:R2:W-:Y:S04]  /*01f0*/  STG.E desc[UR6][R2.64], R13 ;  /* 0x0000000d02007986 */ /* 0x0005e8000c101906 */
[----:B------:R-:W0:Y:S04]  /*0200*/  LDG.E R0, desc[UR6][R4.64] ;  /* 0x0000000604007981 */ /* 0x000e28000c1e1900 */
[----:B------:R-:W0:Y:S02]  /*0210*/  LDG.E R8, desc[UR6][R6.64] ;  /* 0x0000000606087981 */ /* 0x000e24000c1e1900 */
[----:B0-----:R-:W-:-:S05]  /*0220*/  IADD3 R9, PT, PT, R13, R8, R0 ;  /* 0x000000080d097210 */ /* 0x001fca0007ffe000 */
[----:B------:R0:W-:Y:S04]  /*0230*/  STG.E desc[UR6][R2.64], R9 ;  /* 0x0000000902007986 */ /* 0x0001e8000c101906 */
[----:B------:R-:W1:Y:S04]  /*0240*/  LDG.E R0, desc[UR6][R4.64] ;  /* 0x0000000604007981 */ /* 0x000e68000c1e1900 */
[----:B------:R-:W1:Y:S02]  /*0250*/  LDG.E R8, desc[UR6][R6.64] ;  /* 0x0000000606087981 */ /* 0x000e64000c1e1900 */
[----:B-1----:R-:W-:-:S05]  /*0260*/  IADD3 R11, PT, PT, R9, R8, R0 ;  /* 0x00000008090b7210 */ /* 0x002fca0007ffe000 */
        /* <DEDUP_REMOVED lines=42> */
[----:B------:R-:W0:Y:S01]  /*0510*/  LDG.E R8, desc[UR6][R6.64] ;  /* 0x0000000606087981 */ /* 0x000e22000c1e1900 */
[----:B------:R-:W-:-:S04]  /*0520*/  UIADD3 UR4, UPT, UPT, UR4, 0x10, URZ ;  /* 0x0000001004047890 */ /* 0x000fc8000fffe0ff */
[----:B------:R-:W-:Y:S01]  /*0530*/  UISETP.NE.AND UP0, UPT, UR4, 0x400, UPT ;  /* 0x000004000400788c */ /* 0x000fe2000bf05270 */
[----:B0-----:R-:W-:-:S05]  /*0540*/  IADD3 R9, PT, PT, R13, R8, R0 ;  /* 0x000000080d097210 */ /* 0x001fca0007ffe000 */
[----:B------:R1:W-:Y:S03]  /*0550*/  STG.E desc[UR6][R2.64], R9 ;  /* 0x0000000902007986 */ /* 0x0003e6000c101906 */
[----:B------:R-:W-:Y:S05]  /*0560*/  BRA.U UP0, `(.L_x_0) ;  /* 0xfffffff900f47547 */ /* 0x000fea000b83ffff */
[----:B------:R-:W-:Y:S05]  /*0570*/  EXIT ;  /* 0x000000000000794d */ /* 0x000fea0003800000 */
.L_x_1:
[----:B------:R-:W-:-:S00]  /*0580*/  BRA `(.L_x_1) ;  /* 0xfffffffc00fc7947 */ /* 0x000fc0000383ffff */
[----:B------:R-:W-:-:S00]  /*0590*/  NOP ;  /* 0x0000000000007918 */ /* 0x000fc00000000000 */
        /* <DEDUP_REMOVED lines=14> */
.L_x_2:


//--------------------- .nv.shared.reserved.0     --------------------------
	.section	.nv.shared.reserved.0,"aw",@nobits
	.weak		__nv_reservedSMEM_offset_0_alias
	.size		__nv_reservedSMEM_offset_0_alias, 0, 64
	.other		__nv_reservedSMEM_offset_0_alias,@"STO_CUDA_RESERVED_SHARED STV_DEFAULT"
__nv_reservedSMEM_offset_0_alias:
	.zero		0
	.zero		64


//--------------------- .nv.constant0._Z4gemmPiS_S_ --------------------------
	.section	.nv.constant0._Z4gemmPiS_S_,"a",@progbits
	.sectionflags	@""
	.align	4
.nv.constant0._Z4gemmPiS_S_:
	.zero		920


//--------------------- SYMBOLS --------------------------

	.type		.nv.reservedSmem.offset0,@object
	.size		.nv.reservedSmem.offset0,0x4
